//
// Generated by NVIDIA NVVM Compiler
//
// Compiler Build ID: CL-36424714
// Cuda compilation tools, release 13.0, V13.0.88
// Based on NVVM 20.0.0
//

.version 9.0
.target sm_100
.address_size 64

	// .globl	_Z10bubbleSortPi

.visible .entry _Z10bubbleSortPi(
	.param .u64 .ptr .align 1 _Z10bubbleSortPi_param_0
)
{
	.reg .pred 	%p<19>;
	.reg .b32 	%r<20>;
	.reg .b64 	%rd<5>;

	ld.param.u64 	%rd2, [_Z10bubbleSortPi_param_0];
	cvta.to.global.u64 	%rd3, %rd2;
	mov.u32 	%r1, %tid.x;
	mul.wide.u32 	%rd4, %r1, 4;
	add.s64 	%rd1, %rd3, %rd4;
	setp.gt.u32 	%p1, %r1, 8;
	@%p1 bra 	$L__BB0_3;
	ld.global.u32 	%r2, [%rd1];
	ld.global.u32 	%r3, [%rd1+4];
	setp.le.s32 	%p2, %r2, %r3;
	@%p2 bra 	$L__BB0_3;
	st.global.u32 	[%rd1], %r3;
	st.global.u32 	[%rd1+4], %r2;
$L__BB0_3:
	bar.sync 	0;
	setp.gt.u32 	%p3, %r1, 7;
	@%p3 bra 	$L__BB0_6;
	ld.global.u32 	%r4, [%rd1];
	ld.global.u32 	%r5, [%rd1+4];
	setp.le.s32 	%p4, %r4, %r5;
	@%p4 bra 	$L__BB0_6;
	st.global.u32 	[%rd1], %r5;
	st.global.u32 	[%rd1+4], %r4;
$L__BB0_6:
	bar.sync 	0;
	setp.gt.u32 	%p5, %r1, 6;
	@%p5 bra 	$L__BB0_9;
	ld.global.u32 	%r6, [%rd1];
	ld.global.u32 	%r7, [%rd1+4];
	setp.le.s32 	%p6, %r6, %r7;
	@%p6 bra 	$L__BB0_9;
	st.global.u32 	[%rd1], %r7;
	st.global.u32 	[%rd1+4], %r6;
$L__BB0_9:
	bar.sync 	0;
	setp.gt.u32 	%p7, %r1, 5;
	@%p7 bra 	$L__BB0_12;
	ld.global.u32 	%r8, [%rd1];
	ld.global.u32 	%r9, [%rd1+4];
	setp.le.s32 	%p8, %r8, %r9;
	@%p8 bra 	$L__BB0_12;
	st.global.u32 	[%rd1], %r9;
	st.global.u32 	[%rd1+4], %r8;
$L__BB0_12:
	bar.sync 	0;
	setp.gt.u32 	%p9, %r1, 4;
	@%p9 bra 	$L__BB0_15;
	ld.global.u32 	%r10, [%rd1];
	ld.global.u32 	%r11, [%rd1+4];
	setp.le.s32 	%p10, %r10, %r11;
	@%p10 bra 	$L__BB0_15;
	st.global.u32 	[%rd1], %r11;
	st.global.u32 	[%rd1+4], %r10;
$L__BB0_15:
	bar.sync 	0;
	setp.gt.u32 	%p11, %r1, 3;
	@%p11 bra 	$L__BB0_18;
	ld.global.u32 	%r12, [%rd1];
	ld.global.u32 	%r13, [%rd1+4];
	setp.le.s32 	%p12, %r12, %r13;
	@%p12 bra 	$L__BB0_18;
	st.global.u32 	[%rd1], %r13;
	st.global.u32 	[%rd1+4], %r12;
$L__BB0_18:
	bar.sync 	0;
	setp.gt.u32 	%p13, %r1, 2;
	@%p13 bra 	$L__BB0_21;
	ld.global.u32 	%r14, [%rd1];
	ld.global.u32 	%r15, [%rd1+4];
	setp.le.s32 	%p14, %r14, %r15;
	@%p14 bra 	$L__BB0_21;
	st.global.u32 	[%rd1], %r15;
	st.global.u32 	[%rd1+4], %r14;
$L__BB0_21:
	bar.sync 	0;
	setp.gt.u32 	%p15, %r1, 1;
	@%p15 bra 	$L__BB0_24;
	ld.global.u32 	%r16, [%rd1];
	ld.global.u32 	%r17, [%rd1+4];
	setp.le.s32 	%p16, %r16, %r17;
	@%p16 bra 	$L__BB0_24;
	st.global.u32 	[%rd1], %r17;
	st.global.u32 	[%rd1+4], %r16;
$L__BB0_24:
	bar.sync 	0;
	setp.ne.s32 	%p17, %r1, 0;
	@%p17 bra 	$L__BB0_27;
	ld.global.u32 	%r18, [%rd1];
	ld.global.u32 	%r19, [%rd1+4];
	setp.le.s32 	%p18, %r18, %r19;
	@%p18 bra 	$L__BB0_27;
	st.global.u32 	[%rd1], %r19;
	st.global.u32 	[%rd1+4], %r18;
$L__BB0_27:
	bar.sync 	0;
	bar.sync 	0;
	ret;

}


// ===== COMPILED SASS (sm_100) =====

	.target	sm_100

	.elftype	@"ET_EXEC"


//--------------------- .note.nv.tkinfo           --------------------------
	.section	.note.nv.tkinfo,"",@"SHT_NOTE"
	.sectionflags	@"SHF_NOTE_NV_TKINFO"
	.tkinfo
        /*0018*/ 	.word	0x00000002
        /*0030*/ 	.string	""
        /*0030*/ 	.string	"ptxas"
        /*0030*/ 	.string	"Cuda compilation tools, release 13.0, V13.0.88"
        /*0030*/ 	.string	"Build cuda_13.0.r13.0/compiler.36424714_0"
        /*0030*/ 	.string	"-arch sm_100 -m 64 "



//--------------------- .note.nv.cuinfo           --------------------------
	.section	.note.nv.cuinfo,"",@"SHT_NOTE"
	.sectionflags	@"SHF_NOTE_NV_CUINFO"
        /*0018*/ 	.short	0x0002
        /*001a*/ 	.short	0x0064
        /*001c*/ 	.short	0x0082
	.zero		2


//--------------------- .nv.info                  --------------------------
	.section	.nv.info,"",@"SHT_CUDA_INFO"
	.align	4


	//----- nvinfo : EIATTR_REGCOUNT
	.align		4
        /*0000*/ 	.byte	0x04, 0x2f
        /*0002*/ 	.short	(.L_1 - .L_0)
	.align		4
.L_0:
        /*0004*/ 	.word	index@(_Z10bubbleSortPi)
        /*0008*/ 	.word	0x0000000a


	//----- nvinfo : EIATTR_FRAME_SIZE
	.align		4
.L_1:
        /*000c*/ 	.byte	0x04, 0x11
        /*000e*/ 	.short	(.L_3 - .L_2)
	.align		4
.L_2:
        /*0010*/ 	.word	index@(_Z10bubbleSortPi)
        /*0014*/ 	.word	0x00000000


	//----- nvinfo : EIATTR_MIN_STACK_SIZE
	.align		4
.L_3:
        /*0018*/ 	.byte	0x04, 0x12
        /*001a*/ 	.short	(.L_5 - .L_4)
	.align		4
.L_4:
        /*001c*/ 	.word	index@(_Z10bubbleSortPi)
        /*0020*/ 	.word	0x00000000
.L_5:


//--------------------- .nv.compat                --------------------------
	.section	.nv.compat,"",@"SHT_CUDA_COMPAT_INFO"
	.align	4
        /*0000*/ 	.byte	0x02, 0x09, 0x00, 0x00, 0x02, 0x02, 0x01, 0x00, 0x02, 0x05, 0x05, 0x00, 0x03, 0x07, 0x01, 0x01
        /*0010*/ 	.byte	0x02, 0x03, 0x00, 0x00, 0x02, 0x06, 0x01, 0x00, 0x04, 0x0b, 0x08, 0x00, 0x09, 0x00, 0x00, 0x00
        /*0020*/ 	.byte	0x00, 0x00, 0x00, 0x00


//--------------------- .nv.info._Z10bubbleSortPi --------------------------
	.section	.nv.info._Z10bubbleSortPi,"",@"SHT_CUDA_INFO"
	.sectionflags	@""
	.align	4


	//----- nvinfo : EIATTR_CUDA_API_VERSION
	.align		4
        /*0000*/ 	.byte	0x04, 0x37
        /*0002*/ 	.short	(.L_7 - .L_6)
.L_6:
        /*0004*/ 	.word	0x00000082


	//----- nvinfo : EIATTR_KPARAM_INFO
	.align		4
.L_7:
        /*0008*/ 	.byte	0x04, 0x17
        /*000a*/ 	.short	(.L_9 - .L_8)
.L_8:
        /*000c*/ 	.word	0x00000000
        /*0010*/ 	.short	0x0000
        /*0012*/ 	.short	0x0000
        /*0014*/ 	.byte	0x00, 0xf5, 0x21, 0x00


	//----- nvinfo : EIATTR_SPARSE_MMA_MASK
	.align		4
.L_9:
        /*0018*/ 	.byte	0x03, 0x50
        /*001a*/ 	.short	0x0000


	//----- nvinfo : EIATTR_MAXREG_COUNT
	.align		4
        /*001c*/ 	.byte	0x03, 0x1b
        /*001e*/ 	.short	0x00ff


	//----- nvinfo : EIATTR_NUM_BARRIERS
	.align		4
        /*0020*/ 	.byte	0x02, 0x4c
        /*0022*/ 	.byte	0x01
	.zero		1


	//----- nvinfo : EIATTR_MERCURY_ISA_VERSION
	.align		4
        /*0024*/ 	.byte	0x03, 0x5f
        /*0026*/ 	.short	0x0101


	//----- nvinfo : EIATTR_VRC_CTA_INIT_COUNT
	.align		4
        /*0028*/ 	.byte	0x02, 0x4a
	.zero		1
	.zero		1


	//----- nvinfo : EIATTR_EXIT_INSTR_OFFSETS
	.align		4
        /*002c*/ 	.byte	0x04, 0x1c
        /*002e*/ 	.short	(.L_11 - .L_10)


	//   ....[0]....
.L_10:
        /*0030*/ 	.word	0x00000600


	//----- nvinfo : EIATTR_CRS_STACK_SIZE
	.align		4
.L_11:
        /*0034*/ 	.byte	0x04, 0x1e
        /*0036*/ 	.short	(.L_13 - .L_12)
.L_12:
        /*0038*/ 	.word	0x00000000


	//----- nvinfo : EIATTR_CBANK_PARAM_SIZE
	.align		4
.L_13:
        /*003c*/ 	.byte	0x03, 0x19
        /*003e*/ 	.short	0x0008


	//----- nvinfo : EIATTR_PARAM_CBANK
	.align		4
        /*0040*/ 	.byte	0x04, 0x0a
        /*0042*/ 	.short	(.L_15 - .L_14)
	.align		4
.L_14:
        /*0044*/ 	.word	index@(.nv.constant0._Z10bubbleSortPi)
        /*0048*/ 	.short	0x0380
        /*004a*/ 	.short	0x0008


	//----- nvinfo : EIATTR_SW_WAR
	.align		4
.L_15:
        /*004c*/ 	.byte	0x04, 0x36
        /*004e*/ 	.short	(.L_17 - .L_16)
.L_16:
        /*0050*/ 	.word	0x00000008
.L_17:


//--------------------- .nv.callgraph             --------------------------
	.section	.nv.callgraph,"",@"SHT_CUDA_CALLGRAPH"
	.align	4
	.sectionentsize	8
	.align		4
        /*0000*/ 	.word	0x00000000
	.align		4
        /*0004*/ 	.word	0xffffffff
	.align		4
        /*0008*/ 	.word	0x00000000
	.align		4
        /*000c*/ 	.word	0xfffffffe
	.align		4
        /*0010*/ 	.word	0x00000000
	.align		4
        /*0014*/ 	.word	0xfffffffd
	.align		4
        /*0018*/ 	.word	0x00000000
	.align		4
        /*001c*/ 	.word	0xfffffffc


//--------------------- .text._Z10bubbleSortPi    --------------------------
	.section	.text._Z10bubbleSortPi,"ax",@progbits
	.align	128
        .global         _Z10bubbleSortPi
        .type           _Z10bubbleSortPi,@function
        .size           _Z10bubbleSortPi,(.L_x_19 - _Z10bubbleSortPi)
        .other          _Z10bubbleSortPi,@"STO_CUDA_ENTRY STV_DEFAULT"
_Z10bubbleSortPi:
.text._Z10bubbleSortPi:
[----:B------:R-:W-:Y:S01]  /*0000*/  LDC R1, c[0x0][0x37c] ;  /* 0x0000df00ff017b82 */ /* 0x000fe20000000800 */
[----:B------:R-:W0:Y:S07]  /*0010*/  S2R R7, SR_TID.X ;  /* 0x0000000000077919 */ /* 0x000e2e0000002100 */
[----:B------:R-:W1:Y:S01]  /*0020*/  LDC.64 R2, c[0x0][0x380] ;  /* 0x0000e000ff027b82 */ /* 0x000e620000000a00 */
[----:B------:R-:W2:Y:S01]  /*0030*/  LDCU.64 UR4, c[0x0][0x358] ;  /* 0x00006b00ff0477ac */ /* 0x000ea20008000a00 */
[----:B------:R-:W-:Y:S01]  /*0040*/  BSSY.RECONVERGENT B0, `(.L_x_0) ;  /* 0x000000f000007945 */ /* 0x000fe20003800200 */
[C---:B0-----:R-:W-:Y:S01]  /*0050*/  ISETP.GT.U32.AND P0, PT, R7.reuse, 0x8, PT ;  /* 0x000000080700780c */ /* 0x041fe20003f04070 */
[C---:B-1----:R-:W-:Y:S01]  /*0060*/  IMAD.WIDE.U32 R2, R7.reuse, 0x4, R2 ;  /* 0x0000000407027825 */ /* 0x042fe200078e0002 */
[----:B------:R-:W-:-:S02]  /*0070*/  ISETP.GT.U32.AND P6, PT, R7, 0x7, PT ;  /* 0x000000070700780c */ /* 0x000fc40003fc4070 */
[C---:B------:R-:W-:Y:S02]  /*0080*/  ISETP.GT.U32.AND P5, PT, R7.reuse, 0x6, PT ;  /* 0x000000060700780c */ /* 0x040fe40003fa4070 */
[C---:B------:R-:W-:Y:S02]  /*0090*/  ISETP.GT.U32.AND P4, PT, R7.reuse, 0x5, PT ;  /* 0x000000050700780c */ /* 0x040fe40003f84070 */
[C---:B------:R-:W-:Y:S02]  /*00a0*/  ISETP.GT.U32.AND P3, PT, R7.reuse, 0x4, PT ;  /* 0x000000040700780c */ /* 0x040fe40003f64070 */
[C---:B------:R-:W-:Y:S02]  /*00b0*/  ISETP.GT.U32.AND P2, PT, R7.reuse, 0x3, PT ;  /* 0x000000030700780c */ /* 0x040fe40003f44070 */
[----:B------:R-:W-:Y:S01]  /*00c0*/  ISETP.GT.U32.AND P1, PT, R7, 0x2, PT ;  /* 0x000000020700780c */ /* 0x000fe20003f24070 */
[----:B--2---:R-:W-:-:S12]  /*00d0*/  @P0 BRA `(.L_x_1) ;  /* 0x0000000000140947 */ /* 0x004fd80003800000 */
[----:B------:R-:W2:Y:S04]  /*00e0*/  LDG.E R5, desc[UR4][R2.64] ;  /* 0x0000000402057981 */ /* 0x000ea8000c1e1900 */
[----:B------:R-:W2:Y:S02]  /*00f0*/  LDG.E R0, desc[UR4][R2.64+0x4] ;  /* 0x0000040402007981 */ /* 0x000ea4000c1e1900 */
[----:B--2---:R-:W-:-:S13]  /*0100*/  ISETP.GT.AND P0, PT, R5, R0, PT ;  /* 0x000000000500720c */ /* 0x004fda0003f04270 */
[----:B------:R0:W-:Y:S04]  /*0110*/  @P0 STG.E desc[UR4][R2.64], R0 ;  /* 0x0000000002000986 */ /* 0x0001e8000c101904 */
[----:B------:R0:W-:Y:S02]  /*0120*/  @P0 STG.E desc[UR4][R2.64+0x4], R5 ;  /* 0x0000040502000986 */ /* 0x0001e4000c101904 */
.L_x_1:
[----:B------:R-:W-:Y:S05]  /*0130*/  BSYNC.RECONVERGENT B0 ;  /* 0x0000000000007941 */ /* 0x000fea0003800200 */
.L_x_0:
[----:B------:R-:W-:Y:S01]  /*0140*/  BAR.SYNC.DEFER_BLOCKING 0x0 ;  /* 0x0000000000007b1d */ /* 0x000fe20000010000 */
[----:B------:R-:W-:-:S05]  /*0150*/  ISETP.GT.U32.AND P0, PT, R7, 0x1, PT ;  /* 0x000000010700780c */ /* 0x000fca0003f04070 */
[----:B------:R-:W-:Y:S04]  /*0160*/  BSSY.RECONVERGENT B0, `(.L_x_2) ;  /* 0x0000007000007945 */ /* 0x000fe80003800200 */
[----:B------:R-:W-:Y:S05]  /*0170*/  @P6 BRA `(.L_x_3) ;  /* 0x0000000000146947 */ /* 0x000fea0003800000 */
[----:B0-----:R-:W2:Y:S04]  /*0180*/  LDG.E R5, desc[UR4][R2.64] ;  /* 0x0000000402057981 */ /* 0x001ea8000c1e1900 */
[----:B------:R-:W2:Y:S02]  /*0190*/  LDG.E R0, desc[UR4][R2.64+0x4] ;  /* 0x0000040402007981 */ /* 0x000ea4000c1e1900 */
[----:B--2---:R-:W-:-:S13]  /*01a0*/  ISETP.GT.AND P6, PT, R5, R0, PT ;  /* 0x000000000500720c */ /* 0x004fda0003fc4270 */
[----:B------:R1:W-:Y:S04]  /*01b0*/  @P6 STG.E desc[UR4][R2.64], R0 ;  /* 0x0000000002006986 */ /* 0x0003e8000c101904 */
[----:B------:R1:W-:Y:S02]  /*01c0*/  @P6 STG.E desc[UR4][R2.64+0x4], R5 ;  /* 0x0000040502006986 */ /* 0x0003e4000c101904 */
.L_x_3:
[----:B------:R-:W-:Y:S05]  /*01d0*/  BSYNC.RECONVERGENT B0 ;  /* 0x0000000000007941 */ /* 0x000fea0003800200 */
.L_x_2:
[----:B------:R-:W-:Y:S01]  /*01e0*/  BAR.SYNC.DEFER_BLOCKING 0x0 ;  /* 0x0000000000007b1d */ /* 0x000fe20000010000 */
[----:B------:R-:W-:-:S05]  /*01f0*/  ISETP.NE.AND P6, PT, R7, RZ, PT ;  /* 0x000000ff0700720c */ /* 0x000fca0003fc5270 */
[----:B------:R-:W-:Y:S04]  /*0200*/  BSSY.RECONVERGENT B0, `(.L_x_4) ;  /* 0x0000007000007945 */ /* 0x000fe80003800200 */
[----:B------:R-:W-:Y:S05]  /*0210*/  @P5 BRA `(.L_x_5) ;  /* 0x0000000000145947 */ /* 0x000fea0003800000 */
[----:B01----:R-:W2:Y:S04]  /*0220*/  LDG.E R5, desc[UR4][R2.64] ;  /* 0x0000000402057981 */ /* 0x003ea8000c1e1900 */
[----:B------:R-:W2:Y:S02]  /*0230*/  LDG.E R0, desc[UR4][R2.64+0x4] ;  /* 0x0000040402007981 */ /* 0x000ea4000c1e1900 */
[----:B--2---:R-:W-:-:S13]  /*0240*/  ISETP.GT.AND P5, PT, R5, R0, PT ;  /* 0x000000000500720c */ /* 0x004fda0003fa4270 */
[----:B------:R2:W-:Y:S04]  /*0250*/  @P5 STG.E desc[UR4][R2.64], R0 ;  /* 0x0000000002005986 */ /* 0x0005e8000c101904 */
[----:B------:R2:W-:Y:S02]  /*0260*/  @P5 STG.E desc[UR4][R2.64+0x4], R5 ;  /* 0x0000040502005986 */ /* 0x0005e4000c101904 */
.L_x_5:
[----:B------:R-:W-:Y:S05]  /*0270*/  BSYNC.RECONVERGENT B0 ;  /* 0x0000000000007941 */ /* 0x000fea0003800200 */
.L_x_4:
[----:B------:R-:W-:Y:S06]  /*0280*/  BAR.SYNC.DEFER_BLOCKING 0x0 ;  /* 0x0000000000007b1d */ /* 0x000fec0000010000 */
[----:B------:R-:W-:Y:S04]  /*0290*/  BSSY.RECONVERGENT B0, `(.L_x_6) ;  /* 0x0000007000007945 */ /* 0x000fe80003800200 */
[----:B------:R-:W-:Y:S05]  /*02a0*/  @P4 BRA `(.L_x_7) ;  /* 0x0000000000144947 */ /* 0x000fea0003800000 */
[----:B012---:R-:W2:Y:S04]  /*02b0*/  LDG.E R5, desc[UR4][R2.64] ;  /* 0x0000000402057981 */ /* 0x007ea8000c1e1900 */
[----:B------:R-:W2:Y:S02]  /*02c0*/  LDG.E R0, desc[UR4][R2.64+0x4] ;  /* 0x0000040402007981 */ /* 0x000ea4000c1e1900 */
[----:B--2---:R-:W-:-:S13]  /*02d0*/  ISETP.GT.AND P4, PT, R5, R0, PT ;  /* 0x000000000500720c */ /* 0x004fda0003f84270 */
[----:B------:R3:W-:Y:S04]  /*02e0*/  @P4 STG.E desc[UR4][R2.64], R0 ;  /* 0x0000000002004986 */ /* 0x0007e8000c101904 */
[----:B------:R3:W-:Y:S02]  /*02f0*/  @P4 STG.E desc[UR4][R2.64+0x4], R5 ;  /* 0x0000040502004986 */ /* 0x0007e4000c101904 */
.L_x_7:
[----:B------:R-:W-:Y:S05]  /*0300*/  BSYNC.RECONVERGENT B0 ;  /* 0x0000000000007941 */ /* 0x000fea0003800200 */
.L_x_6:
[----:B------:R-:W-:Y:S06]  /*0310*/  BAR.SYNC.DEFER_BLOCKING 0x0 ;  /* 0x0000000000007b1d */ /* 0x000fec0000010000 */
[----:B------:R-:W-:Y:S04]  /*0320*/  BSSY.RECONVERGENT B0, `(.L_x_8) ;  /* 0x0000007000007945 */ /* 0x000fe80003800200 */
[----:B------:R-:W-:Y:S05]  /*0330*/  @P3 BRA `(.L_x_9) ;  /* 0x0000000000143947 */ /* 0x000fea0003800000 */
[----:B0123--:R-:W2:Y:S04]  /*0340*/  LDG.E R5, desc[UR4][R2.64] ;  /* 0x0000000402057981 */ /* 0x00fea8000c1e1900 */
[----:B------:R-:W2:Y:S02]  /*0350*/  LDG.E R0, desc[UR4][R2.64+0x4] ;  /* 0x0000040402007981 */ /* 0x000ea4000c1e1900 */
[----:B--2---:R-:W-:-:S13]  /*0360*/  ISETP.GT.AND P3, PT, R5, R0, PT ;  /* 0x000000000500720c */ /* 0x004fda0003f64270 */
[----:B------:R4:W-:Y:S04]  /*0370*/  @P3 STG.E desc[UR4][R2.64], R0 ;  /* 0x0000000002003986 */ /* 0x0009e8000c101904 */
[----:B------:R4:W-:Y:S02]  /*0380*/  @P3 STG.E desc[UR4][R2.64+0x4], R5 ;  /* 0x0000040502003986 */ /* 0x0009e4000c101904 */
.L_x_9:
[----:B------:R-:W-:Y:S05]  /*0390*/  BSYNC.RECONVERGENT B0 ;  /* 0x0000000000007941 */ /* 0x000fea0003800200 */
.L_x_8:
[----:B------:R-:W-:Y:S06]  /*03a0*/  BAR.SYNC.DEFER_BLOCKING 0x0 ;  /* 0x0000000000007b1d */ /* 0x000fec0000010000 */
[----:B------:R-:W-:Y:S04]  /*03b0*/  BSSY.RECONVERGENT B0, `(.L_x_10) ;  /* 0x0000007000007945 */ /* 0x000fe80003800200 */
[----:B------:R-:W-:Y:S05]  /*03c0*/  @P2 BRA `(.L_x_11) ;  /* 0x0000000000142947 */ /* 0x000fea0003800000 */
[----:B01234-:R-:W2:Y:S04]  /*03d0*/  LDG.E R5, desc[UR4][R2.64] ;  /* 0x0000000402057981 */ /* 0x01fea8000c1e1900 */
[----:B------:R-:W2:Y:S02]  /*03e0*/  LDG.E R0, desc[UR4][R2.64+0x4] ;  /* 0x0000040402007981 */ /* 0x000ea4000c1e1900 */
[----:B--2---:R-:W-:-:S13]  /*03f0*/  ISETP.GT.AND P2, PT, R5, R0, PT ;  /* 0x000000000500720c */ /* 0x004fda0003f44270 */
[----:B------:R0:W-:Y:S04]  /*0400*/  @P2 STG.E desc[UR4][R2.64], R0 ;  /* 0x0000000002002986 */ /* 0x0001e8000c101904 */
[----:B------:R0:W-:Y:S02]  /*0410*/  @P2 STG.E desc[UR4][R2.64+0x4], R5 ;  /* 0x0000040502002986 */ /* 0x0001e4000c101904 */
.L_x_11:
[----:B------:R-:W-:Y:S05]  /*0420*/  BSYNC.RECONVERGENT B0 ;  /* 0x0000000000007941 */ /* 0x000fea0003800200 */
.L_x_10:
        /* <DEDUP_REMOVED lines=8> */
.L_x_13:
[----:B------:R-:W-:Y:S05]  /*04b0*/  BSYNC.RECONVERGENT B0 ;  /* 0x0000000000007941 */ /* 0x000fea0003800200 */
.L_x_12:
        /* <DEDUP_REMOVED lines=8> */
.L_x_15:
[----:B------:R-:W-:Y:S05]  /*0540*/  BSYNC.RECONVERGENT B0 ;  /* 0x0000000000007941 */ /* 0x000fea0003800200 */
.L_x_14:
        /* <DEDUP_REMOVED lines=8> */
.L_x_17:
[----:B------:R-:W-:Y:S05]  /*05d0*/  BSYNC.RECONVERGENT B0 ;  /* 0x0000000000007941 */ /* 0x000fea0003800200 */
.L_x_16:
[----:B------:R-:W-:Y:S08]  /*05e0*/  BAR.SYNC.DEFER_BLOCKING 0x0 ;  /* 0x0000000000007b1d */ /* 0x000ff00000010000 */
[----:B------:R-:W-:Y:S06]  /*05f0*/  BAR.SYNC.DEFER_BLOCKING 0x0 ;  /* 0x0000000000007b1d */ /* 0x000fec0000010000 */
[----:B------:R-:W-:Y:S05]  /*0600*/  EXIT ;  /* 0x000000000000794d */ /* 0x000fea0003800000 */
.L_x_18:
[----:B------:R-:W-:-:S00]  /*0610*/  BRA `(.L_x_18) ;  /* 0xfffffffc00fc7947 */ /* 0x000fc0000383ffff */
[----:B------:R-:W-:-:S00]  /*0620*/  NOP ;  /* 0x0000000000007918 */ /* 0x000fc00000000000 */
        /* <DEDUP_REMOVED lines=13> */
.L_x_19:


//--------------------- .nv.shared.reserved.0     --------------------------
	.section	.nv.shared.reserved.0,"aw",@nobits
	.weak		__nv_reservedSMEM_offset_0_alias
	.size		__nv_reservedSMEM_offset_0_alias, 0, 64
	.other		__nv_reservedSMEM_offset_0_alias,@"STO_CUDA_RESERVED_SHARED STV_DEFAULT"
__nv_reservedSMEM_offset_0_alias:
	.zero		0
	.zero		64


//--------------------- .nv.constant0._Z10bubbleSortPi --------------------------
	.section	.nv.constant0._Z10bubbleSortPi,"a",@progbits
	.sectionflags	@""
	.align	4
.nv.constant0._Z10bubbleSortPi:
	.zero		904


//--------------------- SYMBOLS --------------------------

	.type		.nv.reservedSmem.offset0,@object
	.size		.nv.reservedSmem.offset0,0x4
